	.headerflags	@"EF_CUDA_TEXMODE_UNIFIED EF_CUDA_64BIT_ADDRESS EF_CUDA_SM86 EF_CUDA_VIRTUAL_SM(EF_CUDA_SM86)"
	.elftype	@"ET_EXEC"


//--------------------- .nv.info                  --------------------------
	.section	.nv.info,"",@"SHT_CUDA_INFO"
	.align	4


	//----- nvinfo : EIATTR_REGCOUNT
	.align		4
        /*0000*/ 	.byte	0x04, 0x2f
        /*0002*/ 	.short	(.L_1 - .L_0)
	.align		4
.L_0:
        /*0004*/ 	.word	index@(triton__0d1d2d3de4de)
        /*0008*/ 	.word	0x00000010


	//----- nvinfo : EIATTR_MAX_STACK_SIZE
	.align		4
.L_1:
        /*000c*/ 	.byte	0x04, 0x23
        /*000e*/ 	.short	(.L_3 - .L_2)
	.align		4
.L_2:
        /*0010*/ 	.word	index@(triton__0d1d2d3de4de)
        /*0014*/ 	.word	0x00000000


	//----- nvinfo : EIATTR_MIN_STACK_SIZE
	.align		4
.L_3:
        /*0018*/ 	.byte	0x04, 0x12
        /*001a*/ 	.short	(.L_5 - .L_4)
	.align		4
.L_4:
        /*001c*/ 	.word	index@(triton__0d1d2d3de4de)
        /*0020*/ 	.word	0x00000000


	//----- nvinfo : EIATTR_FRAME_SIZE
	.align		4
.L_5:
        /*0024*/ 	.byte	0x04, 0x11
        /*0026*/ 	.short	(.L_7 - .L_6)
	.align		4
.L_6:
        /*0028*/ 	.word	index@(triton__0d1d2d3de4de)
        /*002c*/ 	.word	0x00000000
.L_7:


//--------------------- .nv.info.triton__0d1d2d3de4de --------------------------
	.section	.nv.info.triton__0d1d2d3de4de,"",@"SHT_CUDA_INFO"
	.align	4


	//----- nvinfo : EIATTR_CUDA_API_VERSION
	.align		4
        /*0000*/ 	.byte	0x04, 0x37
        /*0002*/ 	.short	(.L_9 - .L_8)
.L_8:
        /*0004*/ 	.word	0x0000007b


	//----- nvinfo : EIATTR_SW2861232_WAR
	.align		4
.L_9:
        /*0008*/ 	.byte	0x01, 0x35
	.zero		2


	//----- nvinfo : EIATTR_PARAM_CBANK
	.align		4
        /*000c*/ 	.byte	0x04, 0x0a
        /*000e*/ 	.short	(.L_11 - .L_10)
	.align		4
.L_10:
        /*0010*/ 	.word	index@(.nv.constant0.triton__0d1d2d3de4de)
        /*0014*/ 	.short	0x0160
        /*0016*/ 	.short	0x0020


	//----- nvinfo : EIATTR_CBANK_PARAM_SIZE
	.align		4
.L_11:
        /*0018*/ 	.byte	0x03, 0x19
        /*001a*/ 	.short	0x0020


	//----- nvinfo : EIATTR_KPARAM_INFO
	.align		4
        /*001c*/ 	.byte	0x04, 0x17
        /*001e*/ 	.short	(.L_13 - .L_12)
.L_12:
        /*0020*/ 	.word	0x00000000
        /*0024*/ 	.short	0x0004
        /*0026*/ 	.short	0x001c
        /*0028*/ 	.byte	0x00, 0xf0, 0x11, 0x00


	//----- nvinfo : EIATTR_KPARAM_INFO
	.align		4
.L_13:
        /*002c*/ 	.byte	0x04, 0x17
        /*002e*/ 	.short	(.L_15 - .L_14)
.L_14:
        /*0030*/ 	.word	0x00000000
        /*0034*/ 	.short	0x0003
        /*0036*/ 	.short	0x0018
        /*0038*/ 	.byte	0x00, 0xf0, 0x11, 0x00


	//----- nvinfo : EIATTR_KPARAM_INFO
	.align		4
.L_15:
        /*003c*/ 	.byte	0x04, 0x17
        /*003e*/ 	.short	(.L_17 - .L_16)
.L_16:
        /*0040*/ 	.word	0x00000000
        /*0044*/ 	.short	0x0002
        /*0046*/ 	.short	0x0010
        /*0048*/ 	.byte	0x00, 0xf0, 0x21, 0x00


	//----- nvinfo : EIATTR_KPARAM_INFO
	.align		4
.L_17:
        /*004c*/ 	.byte	0x04, 0x17
        /*004e*/ 	.short	(.L_19 - .L_18)
.L_18:
        /*0050*/ 	.word	0x00000000
        /*0054*/ 	.short	0x0001
        /*0056*/ 	.short	0x0008
        /*0058*/ 	.byte	0x00, 0xf0, 0x21, 0x00


	//----- nvinfo : EIATTR_KPARAM_INFO
	.align		4
.L_19:
        /*005c*/ 	.byte	0x04, 0x17
        /*005e*/ 	.short	(.L_21 - .L_20)
.L_20:
        /*0060*/ 	.word	0x00000000
        /*0064*/ 	.short	0x0000
        /*0066*/ 	.short	0x0000
        /*0068*/ 	.byte	0x00, 0xf0, 0x21, 0x00


	//----- nvinfo : EIATTR_MAXREG_COUNT
	.align		4
.L_21:
        /*006c*/ 	.byte	0x03, 0x1b
        /*006e*/ 	.short	0x00ff


	//----- nvinfo : EIATTR_COOP_GROUP_MASK_REGIDS
	.align		4
        /*0070*/ 	.byte	0x04, 0x29
        /*0072*/ 	.short	(.L_23 - .L_22)


	//   ....[0]....
.L_22:
        /*0074*/ 	.word	0xffffffff


	//   ....[1]....
        /*0078*/ 	.word	0xffffffff


	//   ....[2]....
        /*007c*/ 	.word	0xffffffff


	//   ....[3]....
        /*0080*/ 	.word	0xffffffff


	//   ....[4]....
        /*0084*/ 	.word	0xffffffff


	//   ....[5]....
        /*0088*/ 	.word	0xffffffff


	//   ....[6]....
        /*008c*/ 	.word	0xffffffff


	//   ....[7]....
        /*0090*/ 	.word	0xffffffff


	//----- nvinfo : EIATTR_COOP_GROUP_INSTR_OFFSETS
	.align		4
.L_23:
        /*0094*/ 	.byte	0x04, 0x28
        /*0096*/ 	.short	(.L_25 - .L_24)


	//   ....[0]....
.L_24:
        /*0098*/ 	.word	0x000000e0


	//   ....[1]....
        /*009c*/ 	.word	0x00000100


	//   ....[2]....
        /*00a0*/ 	.word	0x00000120


	//   ....[3]....
        /*00a4*/ 	.word	0x00000140


	//   ....[4]....
        /*00a8*/ 	.word	0x000001c0


	//   ....[5]....
        /*00ac*/ 	.word	0x000001f0


	//   ....[6]....
        /*00b0*/ 	.word	0x00000210


	//   ....[7]....
        /*00b4*/ 	.word	0x00000240


	//----- nvinfo : EIATTR_EXIT_INSTR_OFFSETS
	.align		4
.L_25:
        /*00b8*/ 	.byte	0x04, 0x1c
        /*00ba*/ 	.short	(.L_27 - .L_26)


	//   ....[0]....
.L_26:
        /*00bc*/ 	.word	0x00000270


	//   ....[1]....
        /*00c0*/ 	.word	0x00000290


	//----- nvinfo : EIATTR_MAX_THREADS
	.align		4
.L_27:
        /*00c4*/ 	.byte	0x04, 0x05
        /*00c6*/ 	.short	(.L_29 - .L_28)
.L_28:
        /*00c8*/ 	.word	0x00000040
        /*00cc*/ 	.word	0x00000001
        /*00d0*/ 	.word	0x00000001
.L_29:


//--------------------- .nv.rel.action            --------------------------
	.section	.nv.rel.action,"",@"SHT_CUDA_RELOCINFO"
	.align	8
	.sectionentsize	8
        /*0000*/ 	.byte	0x73, 0x00, 0x00, 0x00, 0x00, 0x00, 0x00, 0x00, 0x00, 0x00, 0x00, 0x11, 0x25, 0x00, 0x05, 0x36


//--------------------- .nv.constant0.triton__0d1d2d3de4de --------------------------
	.section	.nv.constant0.triton__0d1d2d3de4de,"a",@progbits
	.align	4
.nv.constant0.triton__0d1d2d3de4de:
	.zero		384


//--------------------- .text.triton__0d1d2d3de4de --------------------------
	.section	.text.triton__0d1d2d3de4de,"ax",@progbits
	.sectioninfo	@"SHI_REGISTERS=16"
	.align	128
        .global         triton__0d1d2d3de4de
        .type           triton__0d1d2d3de4de,@function
        .size           triton__0d1d2d3de4de,(.L_x_2 - triton__0d1d2d3de4de)
        .other          triton__0d1d2d3de4de,@"STO_CUDA_ENTRY STV_DEFAULT"
triton__0d1d2d3de4de:
.text.triton__0d1d2d3de4de:
[----:B------:R-:W-:-:S02]  /*0000*/  MOV R1, c[0x0][0x28] ;  /* 0x00000a0000017a02 */ /* 0x000fc40000000f00 */
[----:B------:R-:W0:Y:S01]  /*0010*/  S2R R11, SR_CTAID.X ;  /* 0x00000000000b7919 */ /* 0x000e220000002500 */
[----:B------:R-:W-:Y:S01]  /*0020*/  ULDC.64 UR4, c[0x0][0x118] ;  /* 0x0000460000047ab9 */ /* 0x000fe20000000a00 */
[----:B------:R-:W-:Y:S02]  /*0030*/  MOV R10, 0x4 ;  /* 0x00000004000a7802 */ /* 0x000fe40000000f00 */
[----:B------:R-:W1:Y:S01]  /*0040*/  S2R R12, SR_TID.X ;  /* 0x00000000000c7919 */ /* 0x000e620000002100 */
[----:B------:R-:W-:Y:S02]  /*0050*/  MOV R2, RZ ;  /* 0x000000ff00027202 */ /* 0x000fe40000000f00 */
[----:B0-----:R-:W-:Y:S02]  /*0060*/  ISETP.GE.AND P0, PT, R11, c[0x0][0x178], PT ;  /* 0x00005e000b007a0c */ /* 0x001fe40003f06270 */
[----:B-1----:R-:W-:-:S04]  /*0070*/  LOP3.LUT R0, R12, 0xf, RZ, 0xc0, !PT ;  /* 0x0000000f0c007812 */ /* 0x002fc800078ec0ff */
[----:B------:R-:W-:-:S07]  /*0080*/  LEA R0, R11, R0, 0x4 ;  /* 0x000000000b007211 */ /* 0x000fce00078e20ff */
[----:B------:R-:W-:Y:S05]  /*0090*/  @P0 BRA `(.L_x_0) ;  /* 0x0000002000000947 */ /* 0x000fea0003800000 */
[----:B------:R-:W-:-:S06]  /*00a0*/  IMAD.WIDE R2, R0, R10, c[0x0][0x160] ;  /* 0x0000580000027625 */ /* 0x000fcc00078e020a */
[----:B------:R0:W5:Y:S02]  /*00b0*/  LDG.E R2, [R2.64] ;  /* 0x0000000402027981 */ /* 0x000164000c1e1900 */
.L_x_0:
[----:B-----5:R-:W-:-:S04]  /*00c0*/  SEL R2, R2, RZ, !P0 ;  /* 0x000000ff02027207 */ /* 0x020fc80004000000 */
[----:B------:R-:W-:-:S05]  /*00d0*/  FSEL R0, R2, RZ, !P0 ;  /* 0x000000ff02007208 */ /* 0x000fca0004000000 */
[----:B0-----:R-:W0:Y:S02]  /*00e0*/  SHFL.BFLY PT, R3, R0, 0x8, 0x1f ;  /* 0x0d001f0000037f89 */ /* 0x001e2400000e0000 */
[----:B0-----:R-:W-:-:S05]  /*00f0*/  FADD R3, R0, R3 ;  /* 0x0000000300037221 */ /* 0x001fca0000000000 */
[----:B------:R-:W0:Y:S02]  /*0100*/  SHFL.BFLY PT, R4, R3, 0x4, 0x1f ;  /* 0x0c801f0003047f89 */ /* 0x000e2400000e0000 */
[----:B0-----:R-:W-:-:S05]  /*0110*/  FADD R4, R3, R4 ;  /* 0x0000000403047221 */ /* 0x001fca0000000000 */
[----:B------:R-:W0:Y:S02]  /*0120*/  SHFL.BFLY PT, R5, R4, 0x2, 0x1f ;  /* 0x0c401f0004057f89 */ /* 0x000e2400000e0000 */
[----:B0-----:R-:W-:-:S05]  /*0130*/  FADD R5, R4, R5 ;  /* 0x0000000504057221 */ /* 0x001fca0000000000 */
[----:B------:R-:W0:Y:S02]  /*0140*/  SHFL.BFLY PT, R6, R5, 0x1, 0x1f ;  /* 0x0c201f0005067f89 */ /* 0x000e2400000e0000 */
[----:B0-----:R-:W-:Y:S01]  /*0150*/  FADD R6, R5, R6 ;  /* 0x0000000605067221 */ /* 0x001fe20000000000 */
[----:B------:R-:W-:-:S03]  /*0160*/  IMAD.WIDE R4, R11, R10, c[0x0][0x170] ;  /* 0x00005c000b047625 */ /* 0x000fc600078e020a */
[----:B------:R-:W-:-:S04]  /*0170*/  FMUL R13, R6, 0.0625 ;  /* 0x3d800000060d7820 */ /* 0x000fc80000400000 */
[----:B------:R-:W-:-:S04]  /*0180*/  FADD R2, R2, -R13 ;  /* 0x8000000d02027221 */ /* 0x000fc80000000000 */
[----:B------:R-:W-:-:S05]  /*0190*/  FMUL R2, R2, R2 ;  /* 0x0000000202027220 */ /* 0x000fca0000400000 */
[----:B------:R-:W-:Y:S02]  /*01a0*/  FSEL R0, R2, RZ, !P0 ;  /* 0x000000ff02007208 */ /* 0x000fe40004000000 */
[----:B------:R-:W-:-:S03]  /*01b0*/  LOP3.LUT P0, RZ, R12, 0x3f, RZ, 0xc0, !PT ;  /* 0x0000003f0cff7812 */ /* 0x000fc6000780c0ff */
[----:B------:R-:W0:Y:S01]  /*01c0*/  SHFL.BFLY PT, R7, R0, 0x8, 0x1f ;  /* 0x0d001f0000077f89 */ /* 0x000e2200000e0000 */
[----:B------:R-:W-:Y:S01]  /*01d0*/  ISETP.LT.AND P0, PT, R11, c[0x0][0x178], !P0 ;  /* 0x00005e000b007a0c */ /* 0x000fe20004701270 */
[----:B0-----:R-:W-:-:S05]  /*01e0*/  FADD R7, R0, R7 ;  /* 0x0000000700077221 */ /* 0x001fca0000000000 */
[----:B------:R-:W0:Y:S02]  /*01f0*/  SHFL.BFLY PT, R2, R7, 0x4, 0x1f ;  /* 0x0c801f0007027f89 */ /* 0x000e2400000e0000 */
[----:B0-----:R-:W-:-:S05]  /*0200*/  FADD R6, R7, R2 ;  /* 0x0000000207067221 */ /* 0x001fca0000000000 */
[----:B------:R-:W0:Y:S02]  /*0210*/  SHFL.BFLY PT, R3, R6, 0x2, 0x1f ;  /* 0x0c401f0006037f89 */ /* 0x000e2400000e0000 */
[----:B0-----:R-:W-:Y:S01]  /*0220*/  FADD R8, R6, R3 ;  /* 0x0000000306087221 */ /* 0x001fe20000000000 */
[----:B------:R-:W-:-:S04]  /*0230*/  IMAD.WIDE R2, R11, R10, c[0x0][0x168] ;  /* 0x00005a000b027625 */ /* 0x000fc800078e020a */
[----:B------:R-:W0:Y:S04]  /*0240*/  SHFL.BFLY PT, R9, R8, 0x1, 0x1f ;  /* 0x0c201f0008097f89 */ /* 0x000e2800000e0000 */
[----:B------:R1:W-:Y:S01]  /*0250*/  @P0 STG.E [R2.64], R13 ;  /* 0x0000000d02000986 */ /* 0x0003e2000c101904 */
[----:B0-----:R-:W-:Y:S01]  /*0260*/  FADD R9, R8, R9 ;  /* 0x0000000908097221 */ /* 0x001fe20000000000 */
[----:B------:R-:W-:Y:S06]  /*0270*/  @!P0 EXIT ;  /* 0x000000000000894d */ /* 0x000fec0003800000 */
[----:B-1----:R-:W-:Y:S01]  /*0280*/  STG.E [R4.64], R9 ;  /* 0x0000000904007986 */ /* 0x002fe2000c101904 */
[----:B------:R-:W-:Y:S05]  /*0290*/  EXIT ;  /* 0x000000000000794d */ /* 0x000fea0003800000 */
.L_x_1:
[----:B------:R-:W-:-:S00]  /*02a0*/  BRA `(.L_x_1) ;  /* 0xfffffff000007947 */ /* 0x000fc0000383ffff */
[----:B------:R-:W-:-:S00]  /*02b0*/  NOP ;  /* 0x0000000000007918 */ /* 0x000fc00000000000 */
        /* <DEDUP_REMOVED lines=12> */
.L_x_2:
